	.headerflags	@"EF_CUDA_TEXMODE_UNIFIED EF_CUDA_64BIT_ADDRESS EF_CUDA_ACCELERATORS EF_CUDA_SM90 EF_CUDA_VIRTUAL_SM(EF_CUDA_SM90)"
	.elftype	@"ET_EXEC"


//--------------------- .nv.info                  --------------------------
	.section	.nv.info,"",@"SHT_CUDA_INFO"
	.align	4


	//----- nvinfo : EIATTR_REGCOUNT
	.align		4
        /*0000*/ 	.byte	0x04, 0x2f
        /*0002*/ 	.short	(.L_3 - .L_2)
	.align		4
.L_2:
        /*0004*/ 	.word	index@(triton_poi_fused__native_batch_norm_legit_no_training__prelu_kernel_cat_25)
        /*0008*/ 	.word	0x00000020


	//----- nvinfo : EIATTR_MIN_STACK_SIZE
	.align		4
.L_3:
        /*000c*/ 	.byte	0x04, 0x12
        /*000e*/ 	.short	(.L_5 - .L_4)
	.align		4
.L_4:
        /*0010*/ 	.word	index@(triton_poi_fused__native_batch_norm_legit_no_training__prelu_kernel_cat_25)
        /*0014*/ 	.word	0x00000000


	//----- nvinfo : EIATTR_FRAME_SIZE
	.align		4
.L_5:
        /*0018*/ 	.byte	0x04, 0x11
        /*001a*/ 	.short	(.L_7 - .L_6)
	.align		4
.L_6:
        /*001c*/ 	.word	index@(triton_poi_fused__native_batch_norm_legit_no_training__prelu_kernel_cat_25)
        /*0020*/ 	.word	0x00000000


	//----- nvinfo : EIATTR_MIN_STACK_SIZE
	.align		4
.L_7:
        /*0024*/ 	.byte	0x04, 0x12
        /*0026*/ 	.short	(.L_9 - .L_8)
	.align		4
.L_8:
        /*0028*/ 	.word	index@(triton_poi_fused__native_batch_norm_legit_no_training__prelu_kernel_cat_25)
        /*002c*/ 	.word	0x00000000
.L_9:


//--------------------- .nv.info.triton_poi_fused__native_batch_norm_legit_no_training__prelu_kernel_cat_25 --------------------------
	.section	.nv.info.triton_poi_fused__native_batch_norm_legit_no_training__prelu_kernel_cat_25,"",@"SHT_CUDA_INFO"
	.sectionflags	@""
	.align	4


	//----- nvinfo : EIATTR_CUDA_API_VERSION
	.align		4
        /*0000*/ 	.byte	0x04, 0x37
        /*0002*/ 	.short	(.L_11 - .L_10)
.L_10:
        /*0004*/ 	.word	0x0000007c


	//----- nvinfo : EIATTR_KPARAM_INFO
	.align		4
.L_11:
        /*0008*/ 	.byte	0x04, 0x17
        /*000a*/ 	.short	(.L_13 - .L_12)
.L_12:
        /*000c*/ 	.word	0x00000000
        /*0010*/ 	.short	0x0009
        /*0012*/ 	.short	0x0048
        /*0014*/ 	.byte	0x00, 0xf0, 0x11, 0x00


	//----- nvinfo : EIATTR_KPARAM_INFO
	.align		4
.L_13:
        /*0018*/ 	.byte	0x04, 0x17
        /*001a*/ 	.short	(.L_15 - .L_14)
.L_14:
        /*001c*/ 	.word	0x00000000
        /*0020*/ 	.short	0x0008
        /*0022*/ 	.short	0x0040
        /*0024*/ 	.byte	0x00, 0xf4, 0x21, 0x00


	//----- nvinfo : EIATTR_KPARAM_INFO
	.align		4
.L_15:
        /*0028*/ 	.byte	0x04, 0x17
        /*002a*/ 	.short	(.L_17 - .L_16)
.L_16:
        /*002c*/ 	.word	0x00000000
        /*0030*/ 	.short	0x0007
        /*0032*/ 	.short	0x0038
        /*0034*/ 	.byte	0x00, 0xf4, 0x21, 0x00


	//----- nvinfo : EIATTR_KPARAM_INFO
	.align		4
.L_17:
        /*0038*/ 	.byte	0x04, 0x17
        /*003a*/ 	.short	(.L_19 - .L_18)
.L_18:
        /*003c*/ 	.word	0x00000000
        /*0040*/ 	.short	0x0006
        /*0042*/ 	.short	0x0030
        /*0044*/ 	.byte	0x00, 0xf4, 0x21, 0x00


	//----- nvinfo : EIATTR_KPARAM_INFO
	.align		4
.L_19:
        /*0048*/ 	.byte	0x04, 0x17
        /*004a*/ 	.short	(.L_21 - .L_20)
.L_20:
        /*004c*/ 	.word	0x00000000
        /*0050*/ 	.short	0x0005
        /*0052*/ 	.short	0x0028
        /*0054*/ 	.byte	0x00, 0xf4, 0x21, 0x00


	//----- nvinfo : EIATTR_KPARAM_INFO
	.align		4
.L_21:
        /*0058*/ 	.byte	0x04, 0x17
        /*005a*/ 	.short	(.L_23 - .L_22)
.L_22:
        /*005c*/ 	.word	0x00000000
        /*0060*/ 	.short	0x0004
        /*0062*/ 	.short	0x0020
        /*0064*/ 	.byte	0x00, 0xf4, 0x21, 0x00


	//----- nvinfo : EIATTR_KPARAM_INFO
	.align		4
.L_23:
        /*0068*/ 	.byte	0x04, 0x17
        /*006a*/ 	.short	(.L_25 - .L_24)
.L_24:
        /*006c*/ 	.word	0x00000000
        /*0070*/ 	.short	0x0003
        /*0072*/ 	.short	0x0018
        /*0074*/ 	.byte	0x00, 0xf4, 0x21, 0x00


	//----- nvinfo : EIATTR_KPARAM_INFO
	.align		4
.L_25:
        /*0078*/ 	.byte	0x04, 0x17
        /*007a*/ 	.short	(.L_27 - .L_26)
.L_26:
        /*007c*/ 	.word	0x00000000
        /*0080*/ 	.short	0x0002
        /*0082*/ 	.short	0x0010
        /*0084*/ 	.byte	0x00, 0xf4, 0x21, 0x00


	//----- nvinfo : EIATTR_KPARAM_INFO
	.align		4
.L_27:
        /*0088*/ 	.byte	0x04, 0x17
        /*008a*/ 	.short	(.L_29 - .L_28)
.L_28:
        /*008c*/ 	.word	0x00000000
        /*0090*/ 	.short	0x0001
        /*0092*/ 	.short	0x0008
        /*0094*/ 	.byte	0x00, 0xf4, 0x21, 0x00


	//----- nvinfo : EIATTR_KPARAM_INFO
	.align		4
.L_29:
        /*0098*/ 	.byte	0x04, 0x17
        /*009a*/ 	.short	(.L_31 - .L_30)
.L_30:
        /*009c*/ 	.word	0x00000000
        /*00a0*/ 	.short	0x0000
        /*00a2*/ 	.short	0x0000
        /*00a4*/ 	.byte	0x00, 0xf4, 0x21, 0x00


	//----- nvinfo : EIATTR_SPARSE_MMA_MASK
	.align		4
.L_31:
        /*00a8*/ 	.byte	0x03, 0x50
        /*00aa*/ 	.short	0x0000


	//----- nvinfo : EIATTR_MAXREG_COUNT
	.align		4
        /*00ac*/ 	.byte	0x03, 0x1b
        /*00ae*/ 	.short	0x00ff


	//----- nvinfo : EIATTR_EXIT_INSTR_OFFSETS
	.align		4
        /*00b0*/ 	.byte	0x04, 0x1c
        /*00b2*/ 	.short	(.L_33 - .L_32)


	//   ....[0]....
.L_32:
        /*00b4*/ 	.word	0x00000730


	//----- nvinfo : EIATTR_REQNTID
	.align		4
.L_33:
        /*00b8*/ 	.byte	0x04, 0x10
        /*00ba*/ 	.short	(.L_35 - .L_34)
.L_34:
        /*00bc*/ 	.word	0x00000080
        /*00c0*/ 	.word	0x00000001
        /*00c4*/ 	.word	0x00000001


	//----- nvinfo : EIATTR_CBANK_PARAM_SIZE
	.align		4
.L_35:
        /*00c8*/ 	.byte	0x03, 0x19
        /*00ca*/ 	.short	0x004c


	//----- nvinfo : EIATTR_PARAM_CBANK
	.align		4
        /*00cc*/ 	.byte	0x04, 0x0a
        /*00ce*/ 	.short	(.L_37 - .L_36)
	.align		4
.L_36:
        /*00d0*/ 	.word	index@(.nv.constant0.triton_poi_fused__native_batch_norm_legit_no_training__prelu_kernel_cat_25)
        /*00d4*/ 	.short	0x0210
        /*00d6*/ 	.short	0x004c


	//----- nvinfo : EIATTR_SW_WAR
	.align		4
.L_37:
        /*00d8*/ 	.byte	0x04, 0x36
        /*00da*/ 	.short	(.L_39 - .L_38)
.L_38:
        /*00dc*/ 	.word	0x00000008
.L_39:


//--------------------- .nv.callgraph             --------------------------
	.section	.nv.callgraph,"",@"SHT_CUDA_CALLGRAPH"
	.align	4
	.sectionentsize	8
	.align		4
        /*0000*/ 	.word	0x00000000
	.align		4
        /*0004*/ 	.word	0xffffffff
	.align		4
        /*0008*/ 	.word	0x00000000
	.align		4
        /*000c*/ 	.word	0xfffffffe
	.align		4
        /*0010*/ 	.word	0x00000000
	.align		4
        /*0014*/ 	.word	0xfffffffd
	.align		4
        /*0018*/ 	.word	0x00000000
	.align		4
        /*001c*/ 	.word	0xfffffffc


//--------------------- .nv.constant4             --------------------------
	.section	.nv.constant4,"a",@progbits
	.align	8
	.align		8
.nv.constant4:
        /*0000*/ 	.dword	_$_str
	.align		8
        /*0008*/ 	.dword	_$_str_$_2


//--------------------- .text.triton_poi_fused__native_batch_norm_legit_no_training__prelu_kernel_cat_25 --------------------------
	.section	.text.triton_poi_fused__native_batch_norm_legit_no_training__prelu_kernel_cat_25,"ax",@progbits
	.align	128
        .global         triton_poi_fused__native_batch_norm_legit_no_training__prelu_kernel_cat_25
        .type           triton_poi_fused__native_batch_norm_legit_no_training__prelu_kernel_cat_25,@function
        .size           triton_poi_fused__native_batch_norm_legit_no_training__prelu_kernel_cat_25,(.L_x_1 - triton_poi_fused__native_batch_norm_legit_no_training__prelu_kernel_cat_25)
        .other          triton_poi_fused__native_batch_norm_legit_no_training__prelu_kernel_cat_25,@"STO_CUDA_ENTRY STV_DEFAULT"
triton_poi_fused__native_batch_norm_legit_no_training__prelu_kernel_cat_25:
.text.triton_poi_fused__native_batch_norm_legit_no_training__prelu_kernel_cat_25:
[----:B------:R-:W-:Y:S01]  /*0000*/  LDC R1, c[0x0][0x28] ;  /* 0x00000a00ff017b82 */ /* 0x000fe20000000800 */
[----:B------:R-:W1:Y:S07]  /*0010*/  S2R R0, SR_TID.X ;  /* 0x0000000000007919 */ /* 0x000e6e0000002100 */
[----:B------:R-:W2:Y:S01]  /*0020*/  LDC.64 R4, c[0x0][0x230] ;  /* 0x00008c00ff047b82 */ /* 0x000ea20000000a00 */
[----:B------:R-:W-:Y:S01]  /*0030*/  ULDC.64 UR4, c[0x0][0x208] ;  /* 0x0000820000047ab9 */ /* 0x000fe20000000a00 */
[----:B------:R-:W3:Y:S06]  /*0040*/  S2R R3, SR_CTAID.X ;  /* 0x0000000000037919 */ /* 0x000eec0000002500 */
[----:B------:R-:W4:Y:S08]  /*0050*/  LDC.64 R10, c[0x0][0x218] ;  /* 0x00008600ff0a7b82 */ /* 0x000f300000000a00 */
[----:B------:R-:W5:Y:S01]  /*0060*/  LDC.64 R22, c[0x0][0x220] ;  /* 0x00008800ff167b82 */ /* 0x000f620000000a00 */
[----:B------:R-:W-:-:S02]  /*0070*/  CS2R R12, SRZ ;  /* 0x00000000000c7805 */ /* 0x000fc4000001ff00 */
[----:B------:R-:W-:Y:S02]  /*0080*/  CS2R R14, SRZ ;  /* 0x00000000000e7805 */ /* 0x000fe4000001ff00 */
[----:B------:R-:W-:Y:S02]  /*0090*/  CS2R R16, SRZ ;  /* 0x0000000000107805 */ /* 0x000fe4000001ff00 */
[----:B------:R-:W-:Y:S01]  /*00a0*/  CS2R R18, SRZ ;  /* 0x0000000000127805 */ /* 0x000fe2000001ff00 */
[----:B------:R-:W4:Y:S01]  /*00b0*/  LDC.64 R8, c[0x0][0x228] ;  /* 0x00008a00ff087b82 */ /* 0x000f220000000a00 */
[----:B-1----:R-:W-:-:S07]  /*00c0*/  SHF.L.U32 R0, R0, 0x2, RZ ;  /* 0x0000000200007819 */ /* 0x002fce00000006ff */
[----:B------:R-:W1:Y:S01]  /*00d0*/  LDC.64 R20, c[0x0][0x238] ;  /* 0x00008e00ff147b82 */ /* 0x000e620000000a00 */
[----:B------:R-:W-:-:S04]  /*00e0*/  LOP3.LUT R0, R0, 0x1fc, RZ, 0xc0, !PT ;  /* 0x000001fc00007812 */ /* 0x000fc800078ec0ff */
[----:B---3--:R-:W-:-:S04]  /*00f0*/  LEA R0, R3, R0, 0x9 ;  /* 0x0000000003007211 */ /* 0x008fc800078e48ff */
[----:B------:R-:W-:-:S04]  /*0100*/  SHF.R.S32.HI R3, RZ, 0x1f, R0 ;  /* 0x0000001fff037819 */ /* 0x000fc80000011400 */
[----:B------:R-:W-:-:S04]  /*0110*/  LEA.HI R3, R3, R0, RZ, 0x8 ;  /* 0x0000000003037211 */ /* 0x000fc800078f40ff */
[----:B------:R-:W-:-:S04]  /*0120*/  LOP3.LUT R7, R3, 0xffffff00, RZ, 0xc0, !PT ;  /* 0xffffff0003077812 */ /* 0x000fc800078ec0ff */
[----:B------:R-:W-:-:S05]  /*0130*/  IADD3 R2, R0, -R7, RZ ;  /* 0x8000000700027210 */ /* 0x000fca0007ffe0ff */
[----:B--2---:R-:W-:-:S06]  /*0140*/  IMAD.WIDE R4, R2, 0x4, R4 ;  /* 0x0000000402047825 */ /* 0x004fcc00078e0204 */
[----:B------:R-:W2:Y:S01]  /*0150*/  LDG.E.EL.128 R4, desc[UR4][R4.64] ;  /* 0x0000000404047981 */ /* 0x000ea2000c2e1d00 */
[----:B------:R-:W-:Y:S02]  /*0160*/  SHF.R.S32.HI R3, RZ, 0x8, R3 ;  /* 0x00000008ff037819 */ /* 0x000fe40000011403 */
[C---:B------:R-:W-:Y:S02]  /*0170*/  ISETP.GE.AND P4, PT, R2.reuse, 0x80, PT ;  /* 0x000000800200780c */ /* 0x040fe40003f86270 */
[----:B------:R-:W-:Y:S02]  /*0180*/  ISETP.GT.AND P3, PT, R2, 0x7f, PT ;  /* 0x0000007f0200780c */ /* 0x000fe40003f64270 */
[----:B------:R-:W-:-:S05]  /*0190*/  LEA R3, R3, R2, 0x7 ;  /* 0x0000000203037211 */ /* 0x000fca00078e38ff */
[----:B----4-:R-:W-:-:S04]  /*01a0*/  IMAD.WIDE R10, R3, 0x4, R10 ;  /* 0x00000004030a7825 */ /* 0x010fc800078e020a */
[----:B-----5:R-:W-:Y:S01]  /*01b0*/  IMAD.WIDE R22, R3, 0x4, R22 ;  /* 0x0000000403167825 */ /* 0x020fe200078e0216 */
[----:B------:R-:W3:Y:S04]  /*01c0*/  @!P4 LDG.E.EL.128 R12, desc[UR4][R10.64] ;  /* 0x000000040a0cc981 */ /* 0x000ee8000c2e1d00 */
[----:B------:R4:W5:Y:S01]  /*01d0*/  @P3 LDG.E.EL.128 R16, desc[UR4][R22.64+-0x200] ;  /* 0xfffe000416103981 */ /* 0x000962000c2e1d00 */
[----:B------:R-:W-:Y:S01]  /*01e0*/  HFMA2.MMA R3, -RZ, RZ, 1.625, 0 ;  /* 0x3e800000ff037435 */ /* 0x000fe200000001ff */
[----:B0-----:R-:W-:-:S06]  /*01f0*/  IMAD.WIDE R8, R2, 0x4, R8 ;  /* 0x0000000402087825 */ /* 0x001fcc00078e0208 */
[----:B------:R-:W5:Y:S01]  /*0200*/  LDG.E.EL.128 R8, desc[UR4][R8.64] ;  /* 0x0000000408087981 */ /* 0x000f62000c2e1d00 */
[----:B----4-:R-:W0:Y:S02]  /*0210*/  LDC.64 R22, c[0x0][0x240] ;  /* 0x00009000ff167b82 */ /* 0x010e240000000a00 */
[----:B0-----:R-:W-:-:S04]  /*0220*/  IMAD.WIDE R22, R2, 0x4, R22 ;  /* 0x0000000402167825 */ /* 0x001fc800078e0216 */
[----:B--2---:R-:W-:Y:S01]  /*0230*/  FADD R5, R5, 9.9999997473787516356e-06 ;  /* 0x3727c5ac05057421 */ /* 0x004fe20000000000 */
[----:B------:R-:W-:Y:S01]  /*0240*/  FADD R4, R4, 9.9999997473787516356e-06 ;  /* 0x3727c5ac04047421 */ /* 0x000fe20000000000 */
[----:B------:R-:W-:Y:S02]  /*0250*/  FADD R7, R7, 9.9999997473787516356e-06 ;  /* 0x3727c5ac07077421 */ /* 0x000fe40000000000 */
[----:B------:R-:W0:Y:S08]  /*0260*/  MUFU.SQRT R24, R5 ;  /* 0x0000000500187308 */ /* 0x000e300000002000 */
[----:B------:R2:W4:Y:S01]  /*0270*/  MUFU.SQRT R28, R4 ;  /* 0x00000004001c7308 */ /* 0x0005220000002000 */
[----:B---3--:R-:W-:-:S02]  /*0280*/  SEL R12, R12, RZ, !P4 ;  /* 0x000000ff0c0c7207 */ /* 0x008fc40006000000 */
[----:B0-----:R-:W-:-:S05]  /*0290*/  FSETP.GT.AND P2, PT, R24, 8.50705917302346158658e+37, PT ;  /* 0x7e8000001800780b */ /* 0x001fca0003f44000 */
[----:B------:R-:W0:Y:S01]  /*02a0*/  MUFU.SQRT R7, R7 ;  /* 0x0000000700077308 */ /* 0x000e220000002000 */
[----:B------:R-:W-:Y:S01]  /*02b0*/  FSETP.GEU.AND P1, PT, R24, 1.175494350822287508e-38, PT ;  /* 0x008000001800780b */ /* 0x000fe20003f2e000 */
[----:B--2---:R-:W2:Y:S01]  /*02c0*/  LDC.64 R4, c[0x0][0x248] ;  /* 0x00009200ff047b82 */ /* 0x004ea20000000a00 */
[----:B------:R-:W-:Y:S02]  /*02d0*/  SEL R13, R13, RZ, !P4 ;  /* 0x000000ff0d0d7207 */ /* 0x000fe40006000000 */
[----:B-----5:R-:W-:Y:S02]  /*02e0*/  @P4 SEL R12, R16, RZ, P3 ;  /* 0x000000ff100c4207 */ /* 0x020fe40001800000 */
[C---:B----4-:R-:W-:Y:S02]  /*02f0*/  FSETP.GT.AND P6, PT, R28.reuse, 8.50705917302346158658e+37, PT ;  /* 0x7e8000001c00780b */ /* 0x050fe40003fc4000 */
[----:B------:R-:W-:Y:S02]  /*0300*/  FSETP.GEU.AND P5, PT, R28, 1.175494350822287508e-38, PT ;  /* 0x008000001c00780b */ /* 0x000fe40003fae000 */
[----:B------:R-:W-:Y:S01]  /*0310*/  FSEL R25, R3, 1, P6 ;  /* 0x3f80000003197808 */ /* 0x000fe20003000000 */
[----:B------:R-:W-:Y:S01]  /*0320*/  @P2 FMUL R24, R24, 0.25 ;  /* 0x3e80000018182820 */ /* 0x000fe20000400000 */
[----:B------:R-:W-:-:S02]  /*0330*/  @P4 SEL R13, R17, RZ, P3 ;  /* 0x000000ff110d4207 */ /* 0x000fc40001800000 */
[----:B0-----:R-:W-:Y:S01]  /*0340*/  FSETP.GT.AND P0, PT, R7, 8.50705917302346158658e+37, PT ;  /* 0x7e8000000700780b */ /* 0x001fe20003f04000 */
[----:B------:R-:W-:Y:S01]  /*0350*/  @!P1 FMUL R24, R24, 16777216 ;  /* 0x4b80000018189820 */ /* 0x000fe20000400000 */
[----:B------:R-:W-:-:S03]  /*0360*/  SEL R14, R14, RZ, !P4 ;  /* 0x000000ff0e0e7207 */ /* 0x000fc60006000000 */
[----:B------:R-:W-:Y:S01]  /*0370*/  @P6 FMUL R28, R28, 0.25 ;  /* 0x3e8000001c1c6820 */ /* 0x000fe20000400000 */
[----:B------:R-:W-:Y:S01]  /*0380*/  FSETP.GEU.AND P6, PT, R7, 1.175494350822287508e-38, PT ;  /* 0x008000000700780b */ /* 0x000fe20003fce000 */
[----:B------:R-:W0:Y:S01]  /*0390*/  MUFU.RCP R24, R24 ;  /* 0x0000001800187308 */ /* 0x000e220000001000 */
[----:B-1----:R-:W-:-:S04]  /*03a0*/  IMAD.WIDE R16, R2, 0x4, R20 ;  /* 0x0000000402107825 */ /* 0x002fc800078e0214 */
[----:B------:R-:W-:Y:S01]  /*03b0*/  @!P5 FMUL R28, R28, 16777216 ;  /* 0x4b8000001c1cd820 */ /* 0x000fe20000400000 */
[----:B------:R-:W-:Y:S01]  /*03c0*/  FSEL R29, R3, 1, P2 ;  /* 0x3f800000031d7808 */ /* 0x000fe20001000000 */
[----:B------:R-:W3:Y:S01]  /*03d0*/  LDG.E.EL.128 R20, desc[UR4][R22.64] ;  /* 0x0000000416147981 */ /* 0x000ee2000c2e1d00 */
[----:B------:R-:W-:Y:S01]  /*03e0*/  SEL R15, R15, RZ, !P4 ;  /* 0x000000ff0f0f7207 */ /* 0x000fe20006000000 */
[----:B------:R-:W-:Y:S01]  /*03f0*/  @P0 FMUL R7, R7, 0.25 ;  /* 0x3e80000007070820 */ /* 0x000fe20000400000 */
[----:B------:R-:W-:Y:S01]  /*0400*/  @P4 SEL R14, R18, RZ, P3 ;  /* 0x000000ff120e4207 */ /* 0x000fe20001800000 */
[----:B------:R-:W1:Y:S01]  /*0410*/  MUFU.RCP R28, R28 ;  /* 0x0000001c001c7308 */ /* 0x000e620000001000 */
[----:B------:R-:W-:Y:S02]  /*0420*/  @P4 SEL R15, R19, RZ, P3 ;  /* 0x000000ff130f4207 */ /* 0x000fe40001800000 */
[----:B------:R-:W3:Y:S01]  /*0430*/  LDG.E.EL.128 R16, desc[UR4][R16.64] ;  /* 0x0000000410107981 */ /* 0x000ee2000c2e1d00 */
[----:B------:R-:W-:Y:S01]  /*0440*/  @!P6 FMUL R7, R7, 16777216 ;  /* 0x4b8000000707e820 */ /* 0x000fe20000400000 */
[----:B------:R-:W-:-:S05]  /*0450*/  @!P1 FMUL R29, R29, 16777216 ;  /* 0x4b8000001d1d9820 */ /* 0x000fca0000400000 */
[----:B------:R-:W4:Y:S01]  /*0460*/  MUFU.RCP R7, R7 ;  /* 0x0000000700077308 */ /* 0x000f220000001000 */
[----:B0-----:R-:W-:Y:S01]  /*0470*/  FMUL R29, R24, R29 ;  /* 0x0000001d181d7220 */ /* 0x001fe20000400000 */
[----:B------:R-:W-:Y:S01]  /*0480*/  FSEL R24, R3, 1, P0 ;  /* 0x3f80000003187808 */ /* 0x000fe20000000000 */
[----:B------:R-:W-:Y:S01]  /*0490*/  @!P5 FMUL R25, R25, 16777216 ;  /* 0x4b8000001919d820 */ /* 0x000fe20000400000 */
[----:B--2---:R-:W-:-:S04]  /*04a0*/  IMAD.WIDE R4, R2, 0x4, R4 ;  /* 0x0000000402047825 */ /* 0x004fc800078e0204 */
[----:B------:R-:W-:Y:S01]  /*04b0*/  @!P6 FMUL R24, R24, 16777216 ;  /* 0x4b8000001818e820 */ /* 0x000fe20000400000 */
[----:B-1----:R-:W-:-:S03]  /*04c0*/  FMUL R28, R28, R25 ;  /* 0x000000191c1c7220 */ /* 0x002fc60000400000 */
[----:B----4-:R-:W-:Y:S02]  /*04d0*/  FMUL R2, R7, R24 ;  /* 0x0000001807027220 */ /* 0x010fe40000400000 */
[----:B------:R0:W2:Y:S01]  /*04e0*/  LDG.E.EL.128 R24, desc[UR4][R4.64] ;  /* 0x0000000404187981 */ /* 0x0000a2000c2e1d00 */
[----:B------:R-:W-:-:S04]  /*04f0*/  FADD R6, R6, 9.9999997473787516356e-06 ;  /* 0x3727c5ac06067421 */ /* 0x000fc80000000000 */
[----:B------:R-:W1:Y:S02]  /*0500*/  MUFU.SQRT R7, R6 ;  /* 0x0000000600077308 */ /* 0x000e640000002000 */
[C---:B-1----:R-:W-:Y:S02]  /*0510*/  FSETP.GT.AND P0, PT, R7.reuse, 8.50705917302346158658e+37, PT ;  /* 0x7e8000000700780b */ /* 0x042fe40003f04000 */
[----:B------:R-:W-:-:S11]  /*0520*/  FSETP.GEU.AND P1, PT, R7, 1.175494350822287508e-38, PT ;  /* 0x008000000700780b */ /* 0x000fd60003f2e000 */
[----:B------:R-:W-:-:S04]  /*0530*/  @P0 FMUL R7, R7, 0.25 ;  /* 0x3e80000007070820 */ /* 0x000fc80000400000 */
[----:B------:R-:W-:-:S06]  /*0540*/  @!P1 FMUL R7, R7, 16777216 ;  /* 0x4b80000007079820 */ /* 0x000fcc0000400000 */
[----:B------:R-:W1:Y:S01]  /*0550*/  MUFU.RCP R7, R7 ;  /* 0x0000000700077308 */ /* 0x000e620000001000 */
[----:B------:R-:W-:Y:S01]  /*0560*/  FSEL R3, R3, 1, P0 ;  /* 0x3f80000003037808 */ /* 0x000fe20000000000 */
[----:B------:R-:W-:-:S04]  /*0570*/  FADD R11, -R11, R15 ;  /* 0x0000000f0b0b7221 */ /* 0x000fc80000000100 */
[----:B------:R-:W-:Y:S01]  /*0580*/  @!P1 FMUL R3, R3, 16777216 ;  /* 0x4b80000003039820 */ /* 0x000fe20000400000 */
[----:B------:R-:W-:Y:S01]  /*0590*/  FMUL R6, R2, R11 ;  /* 0x0000000b02067220 */ /* 0x000fe20000400000 */
[----:B------:R-:W-:Y:S01]  /*05a0*/  FADD R2, -R9, R13 ;  /* 0x0000000d09027221 */ /* 0x000fe20000000100 */
[----:B------:R-:W-:Y:S01]  /*05b0*/  FADD R10, -R10, R14 ;  /* 0x0000000e0a0a7221 */ /* 0x000fe20000000100 */
[----:B0-----:R-:W-:Y:S01]  /*05c0*/  FADD R5, -R8, R12 ;  /* 0x0000000c08057221 */ /* 0x001fe20000000100 */
[----:B-1----:R-:W-:Y:S01]  /*05d0*/  FMUL R3, R7, R3 ;  /* 0x0000000307037220 */ /* 0x002fe20000400000 */
[----:B------:R-:W-:Y:S02]  /*05e0*/  FMUL R8, R29, R2 ;  /* 0x000000021d087220 */ /* 0x000fe40000400000 */
[----:B------:R-:W-:Y:S01]  /*05f0*/  FMUL R9, R28, R5 ;  /* 0x000000051c097220 */ /* 0x000fe20000400000 */
[----:B------:R-:W-:Y:S01]  /*0600*/  FMUL R7, R3, R10 ;  /* 0x0000000a03077220 */ /* 0x000fe20000400000 */
[----:B------:R-:W0:Y:S08]  /*0610*/  LDC.64 R4, c[0x0][0x210] ;  /* 0x00008400ff047b82 */ /* 0x000e300000000a00 */
[----:B------:R-:W1:Y:S01]  /*0620*/  LDC.64 R2, c[0x0][0x250] ;  /* 0x00009400ff027b82 */ /* 0x000e620000000a00 */
[----:B0-----:R-:W-:-:S04]  /*0630*/  IMAD.WIDE R4, R0, 0x4, R4 ;  /* 0x0000000400047825 */ /* 0x001fc800078e0204 */
[----:B-1----:R-:W-:-:S05]  /*0640*/  IMAD.WIDE R2, R0, 0x4, R2 ;  /* 0x0000000400027825 */ /* 0x002fca00078e0202 */
[----:B------:R-:W-:Y:S01]  /*0650*/  STG.E.128 desc[UR4][R2.64], R12 ;  /* 0x0000000c02007986 */ /* 0x000fe2000c101d04 */
[----:B---3--:R-:W-:Y:S01]  /*0660*/  FFMA R19, R19, R6, R23 ;  /* 0x0000000613137223 */ /* 0x008fe20000000017 */
[----:B------:R-:W-:Y:S01]  /*0670*/  FFMA R18, R18, R7, R22 ;  /* 0x0000000712127223 */ /* 0x000fe20000000016 */
[----:B------:R-:W-:Y:S01]  /*0680*/  FFMA R17, R17, R8, R21 ;  /* 0x0000000811117223 */ /* 0x000fe20000000015 */
[----:B------:R-:W-:Y:S02]  /*0690*/  FFMA R16, R16, R9, R20 ;  /* 0x0000000910107223 */ /* 0x000fe40000000014 */
[----:B------:R-:W-:Y:S02]  /*06a0*/  FSETP.GT.AND P0, PT, R19, RZ, PT ;  /* 0x000000ff1300720b */ /* 0x000fe40003f04000 */
[----:B------:R-:W-:Y:S02]  /*06b0*/  FSETP.GT.AND P1, PT, R18, RZ, PT ;  /* 0x000000ff1200720b */ /* 0x000fe40003f24000 */
[----:B------:R-:W-:-:S02]  /*06c0*/  FSETP.GT.AND P2, PT, R17, RZ, PT ;  /* 0x000000ff1100720b */ /* 0x000fc40003f44000 */
[----:B------:R-:W-:-:S07]  /*06d0*/  FSETP.GT.AND P3, PT, R16, RZ, PT ;  /* 0x000000ff1000720b */ /* 0x000fce0003f64000 */
[----:B--2---:R-:W-:Y:S02]  /*06e0*/  @!P0 FMUL R19, R27, R19 ;  /* 0x000000131b138220 */ /* 0x004fe40000400000 */
[----:B------:R-:W-:Y:S02]  /*06f0*/  @!P1 FMUL R18, R26, R18 ;  /* 0x000000121a129220 */ /* 0x000fe40000400000 */
[----:B------:R-:W-:Y:S02]  /*0700*/  @!P2 FMUL R17, R25, R17 ;  /* 0x000000111911a220 */ /* 0x000fe40000400000 */
[----:B------:R-:W-:-:S05]  /*0710*/  @!P3 FMUL R16, R24, R16 ;  /* 0x000000101810b220 */ /* 0x000fca0000400000 */
[----:B------:R-:W-:Y:S01]  /*0720*/  STG.E.128 desc[UR4][R4.64], R16 ;  /* 0x0000001004007986 */ /* 0x000fe2000c101d04 */
[----:B------:R-:W-:Y:S05]  /*0730*/  EXIT ;  /* 0x000000000000794d */ /* 0x000fea0003800000 */
.L_x_0:
[----:B------:R-:W-:-:S00]  /*0740*/  BRA `(.L_x_0) ;  /* 0xfffffffc00fc7947 */ /* 0x000fc0000383ffff */
[----:B------:R-:W-:-:S00]  /*0750*/  NOP ;  /* 0x0000000000007918 */ /* 0x000fc00000000000 */
        /* <DEDUP_REMOVED lines=10> */
.L_x_1:


//--------------------- .nv.global.init           --------------------------
	.section	.nv.global.init,"aw",@progbits
.nv.global.init:
	.type		_$_str,@object
	.size		_$_str,(_$_str_$_2 - _$_str)
_$_str:
        /*0000*/ 	.byte	0x5f, 0x5f, 0x43, 0x55, 0x44, 0x41, 0x5f, 0x46, 0x54, 0x5a, 0x00
	.type		_$_str_$_2,@object
	.size		_$_str_$_2,(.L_1 - _$_str_$_2)
_$_str_$_2:
        /*000b*/ 	.byte	0x5f, 0x5f, 0x43, 0x55, 0x44, 0x41, 0x5f, 0x50, 0x52, 0x45, 0x43, 0x5f, 0x53, 0x51, 0x52, 0x54
        /*001b*/ 	.byte	0x00
.L_1:


//--------------------- .nv.constant0.triton_poi_fused__native_batch_norm_legit_no_training__prelu_kernel_cat_25 --------------------------
	.section	.nv.constant0.triton_poi_fused__native_batch_norm_legit_no_training__prelu_kernel_cat_25,"a",@progbits
	.sectionflags	@""
	.align	4
.nv.constant0.triton_poi_fused__native_batch_norm_legit_no_training__prelu_kernel_cat_25:
	.zero		604
